//
// Generated by NVIDIA NVVM Compiler
//
// Compiler Build ID: CL-36424714
// Cuda compilation tools, release 13.0, V13.0.88
// Based on NVVM 20.0.0
//

.version 9.0
.target sm_100
.address_size 64

	// .globl	_Z10vector_addPKfS0_Pfi

.visible .entry _Z10vector_addPKfS0_Pfi(
	.param .u64 .ptr .align 1 _Z10vector_addPKfS0_Pfi_param_0,
	.param .u64 .ptr .align 1 _Z10vector_addPKfS0_Pfi_param_1,
	.param .u64 .ptr .align 1 _Z10vector_addPKfS0_Pfi_param_2,
	.param .u32 _Z10vector_addPKfS0_Pfi_param_3
)
{
	.reg .pred 	%p<2>;
	.reg .b32 	%r<3>;
	.reg .b32 	%f<4>;
	.reg .b64 	%rd<11>;

	ld.param.u64 	%rd1, [_Z10vector_addPKfS0_Pfi_param_0];
	ld.param.u64 	%rd2, [_Z10vector_addPKfS0_Pfi_param_1];
	ld.param.u64 	%rd3, [_Z10vector_addPKfS0_Pfi_param_2];
	ld.param.u32 	%r2, [_Z10vector_addPKfS0_Pfi_param_3];
	mov.u32 	%r1, %tid.x;
	setp.ge.s32 	%p1, %r1, %r2;
	@%p1 bra 	$L__BB0_2;
	cvta.to.global.u64 	%rd4, %rd1;
	cvta.to.global.u64 	%rd5, %rd2;
	cvta.to.global.u64 	%rd6, %rd3;
	mul.wide.u32 	%rd7, %r1, 4;
	add.s64 	%rd8, %rd4, %rd7;
	ld.global.f32 	%f1, [%rd8];
	add.s64 	%rd9, %rd5, %rd7;
	ld.global.f32 	%f2, [%rd9];
	add.f32 	%f3, %f1, %f2;
	add.s64 	%rd10, %rd6, %rd7;
	st.global.f32 	[%rd10], %f3;
$L__BB0_2:
	ret;

}


// ===== COMPILED SASS (sm_100) =====

	.target	sm_100

	.elftype	@"ET_EXEC"


//--------------------- .note.nv.tkinfo           --------------------------
	.section	.note.nv.tkinfo,"",@"SHT_NOTE"
	.sectionflags	@"SHF_NOTE_NV_TKINFO"
	.tkinfo
        /*0018*/ 	.word	0x00000002
        /*0030*/ 	.string	""
        /*0030*/ 	.string	"ptxas"
        /*0030*/ 	.string	"Cuda compilation tools, release 13.0, V13.0.88"
        /*0030*/ 	.string	"Build cuda_13.0.r13.0/compiler.36424714_0"
        /*0030*/ 	.string	"-arch sm_100 -m 64 "



//--------------------- .note.nv.cuinfo           --------------------------
	.section	.note.nv.cuinfo,"",@"SHT_NOTE"
	.sectionflags	@"SHF_NOTE_NV_CUINFO"
        /*0018*/ 	.short	0x0002
        /*001a*/ 	.short	0x0064
        /*001c*/ 	.short	0x0082
	.zero		2


//--------------------- .nv.info                  --------------------------
	.section	.nv.info,"",@"SHT_CUDA_INFO"
	.align	4


	//----- nvinfo : EIATTR_REGCOUNT
	.align		4
        /*0000*/ 	.byte	0x04, 0x2f
        /*0002*/ 	.short	(.L_1 - .L_0)
	.align		4
.L_0:
        /*0004*/ 	.word	index@(_Z10vector_addPKfS0_Pfi)
        /*0008*/ 	.word	0x0000000c


	//----- nvinfo : EIATTR_FRAME_SIZE
	.align		4
.L_1:
        /*000c*/ 	.byte	0x04, 0x11
        /*000e*/ 	.short	(.L_3 - .L_2)
	.align		4
.L_2:
        /*0010*/ 	.word	index@(_Z10vector_addPKfS0_Pfi)
        /*0014*/ 	.word	0x00000000


	//----- nvinfo : EIATTR_MIN_STACK_SIZE
	.align		4
.L_3:
        /*0018*/ 	.byte	0x04, 0x12
        /*001a*/ 	.short	(.L_5 - .L_4)
	.align		4
.L_4:
        /*001c*/ 	.word	index@(_Z10vector_addPKfS0_Pfi)
        /*0020*/ 	.word	0x00000000
.L_5:


//--------------------- .nv.compat                --------------------------
	.section	.nv.compat,"",@"SHT_CUDA_COMPAT_INFO"
	.align	4
        /*0000*/ 	.byte	0x02, 0x09, 0x00, 0x00, 0x02, 0x02, 0x01, 0x00, 0x02, 0x05, 0x05, 0x00, 0x03, 0x07, 0x01, 0x01
        /*0010*/ 	.byte	0x02, 0x03, 0x00, 0x00, 0x02, 0x06, 0x01, 0x00, 0x04, 0x0b, 0x08, 0x00, 0x09, 0x00, 0x00, 0x00
        /*0020*/ 	.byte	0x00, 0x00, 0x00, 0x00


//--------------------- .nv.info._Z10vector_addPKfS0_Pfi --------------------------
	.section	.nv.info._Z10vector_addPKfS0_Pfi,"",@"SHT_CUDA_INFO"
	.sectionflags	@""
	.align	4


	//----- nvinfo : EIATTR_CUDA_API_VERSION
	.align		4
        /*0000*/ 	.byte	0x04, 0x37
        /*0002*/ 	.short	(.L_7 - .L_6)
.L_6:
        /*0004*/ 	.word	0x00000082


	//----- nvinfo : EIATTR_KPARAM_INFO
	.align		4
.L_7:
        /*0008*/ 	.byte	0x04, 0x17
        /*000a*/ 	.short	(.L_9 - .L_8)
.L_8:
        /*000c*/ 	.word	0x00000000
        /*0010*/ 	.short	0x0003
        /*0012*/ 	.short	0x0018
        /*0014*/ 	.byte	0x00, 0xf0, 0x11, 0x00


	//----- nvinfo : EIATTR_KPARAM_INFO
	.align		4
.L_9:
        /*0018*/ 	.byte	0x04, 0x17
        /*001a*/ 	.short	(.L_11 - .L_10)
.L_10:
        /*001c*/ 	.word	0x00000000
        /*0020*/ 	.short	0x0002
        /*0022*/ 	.short	0x0010
        /*0024*/ 	.byte	0x00, 0xf5, 0x21, 0x00


	//----- nvinfo : EIATTR_KPARAM_INFO
	.align		4
.L_11:
        /*0028*/ 	.byte	0x04, 0x17
        /*002a*/ 	.short	(.L_13 - .L_12)
.L_12:
        /*002c*/ 	.word	0x00000000
        /*0030*/ 	.short	0x0001
        /*0032*/ 	.short	0x0008
        /*0034*/ 	.byte	0x00, 0xf5, 0x21, 0x00


	//----- nvinfo : EIATTR_KPARAM_INFO
	.align		4
.L_13:
        /*0038*/ 	.byte	0x04, 0x17
        /*003a*/ 	.short	(.L_15 - .L_14)
.L_14:
        /*003c*/ 	.word	0x00000000
        /*0040*/ 	.short	0x0000
        /*0042*/ 	.short	0x0000
        /*0044*/ 	.byte	0x00, 0xf5, 0x21, 0x00


	//----- nvinfo : EIATTR_SPARSE_MMA_MASK
	.align		4
.L_15:
        /*0048*/ 	.byte	0x03, 0x50
        /*004a*/ 	.short	0x0000


	//----- nvinfo : EIATTR_MAXREG_COUNT
	.align		4
        /*004c*/ 	.byte	0x03, 0x1b
        /*004e*/ 	.short	0x00ff


	//----- nvinfo : EIATTR_MERCURY_ISA_VERSION
	.align		4
        /*0050*/ 	.byte	0x03, 0x5f
        /*0052*/ 	.short	0x0101


	//----- nvinfo : EIATTR_VRC_CTA_INIT_COUNT
	.align		4
        /*0054*/ 	.byte	0x02, 0x4a
	.zero		1
	.zero		1


	//----- nvinfo : EIATTR_EXIT_INSTR_OFFSETS
	.align		4
        /*0058*/ 	.byte	0x04, 0x1c
        /*005a*/ 	.short	(.L_17 - .L_16)


	//   ....[0]....
.L_16:
        /*005c*/ 	.word	0x00000040


	//   ....[1]....
        /*0060*/ 	.word	0x00000100


	//----- nvinfo : EIATTR_CBANK_PARAM_SIZE
	.align		4
.L_17:
        /*0064*/ 	.byte	0x03, 0x19
        /*0066*/ 	.short	0x001c


	//----- nvinfo : EIATTR_PARAM_CBANK
	.align		4
        /*0068*/ 	.byte	0x04, 0x0a
        /*006a*/ 	.short	(.L_19 - .L_18)
	.align		4
.L_18:
        /*006c*/ 	.word	index@(.nv.constant0._Z10vector_addPKfS0_Pfi)
        /*0070*/ 	.short	0x0380
        /*0072*/ 	.short	0x001c


	//----- nvinfo : EIATTR_SW_WAR
	.align		4
.L_19:
        /*0074*/ 	.byte	0x04, 0x36
        /*0076*/ 	.short	(.L_21 - .L_20)
.L_20:
        /*0078*/ 	.word	0x00000008
.L_21:


//--------------------- .nv.callgraph             --------------------------
	.section	.nv.callgraph,"",@"SHT_CUDA_CALLGRAPH"
	.align	4
	.sectionentsize	8
	.align		4
        /*0000*/ 	.word	0x00000000
	.align		4
        /*0004*/ 	.word	0xffffffff
	.align		4
        /*0008*/ 	.word	0x00000000
	.align		4
        /*000c*/ 	.word	0xfffffffe
	.align		4
        /*0010*/ 	.word	0x00000000
	.align		4
        /*0014*/ 	.word	0xfffffffd
	.align		4
        /*0018*/ 	.word	0x00000000
	.align		4
        /*001c*/ 	.word	0xfffffffc


//--------------------- .text._Z10vector_addPKfS0_Pfi --------------------------
	.section	.text._Z10vector_addPKfS0_Pfi,"ax",@progbits
	.align	128
        .global         _Z10vector_addPKfS0_Pfi
        .type           _Z10vector_addPKfS0_Pfi,@function
        .size           _Z10vector_addPKfS0_Pfi,(.L_x_1 - _Z10vector_addPKfS0_Pfi)
        .other          _Z10vector_addPKfS0_Pfi,@"STO_CUDA_ENTRY STV_DEFAULT"
_Z10vector_addPKfS0_Pfi:
.text._Z10vector_addPKfS0_Pfi:
[----:B------:R-:W-:Y:S01]  /*0000*/  LDC R1, c[0x0][0x37c] ;  /* 0x0000df00ff017b82 */ /* 0x000fe20000000800 */
[----:B------:R-:W0:Y:S01]  /*0010*/  S2R R9, SR_TID.X ;  /* 0x0000000000097919 */ /* 0x000e220000002100 */
[----:B------:R-:W0:Y:S02]  /*0020*/  LDCU UR4, c[0x0][0x398] ;  /* 0x00007300ff0477ac */ /* 0x000e240008000800 */
[----:B0-----:R-:W-:-:S13]  /*0030*/  ISETP.GE.AND P0, PT, R9, UR4, PT ;  /* 0x0000000409007c0c */ /* 0x001fda000bf06270 */
[----:B------:R-:W-:Y:S05]  /*0040*/  @P0 EXIT ;  /* 0x000000000000094d */ /* 0x000fea0003800000 */
[----:B------:R-:W0:Y:S01]  /*0050*/  LDC.64 R2, c[0x0][0x380] ;  /* 0x0000e000ff027b82 */ /* 0x000e220000000a00 */
[----:B------:R-:W1:Y:S07]  /*0060*/  LDCU.64 UR4, c[0x0][0x358] ;  /* 0x00006b00ff0477ac */ /* 0x000e6e0008000a00 */
[----:B------:R-:W2:Y:S08]  /*0070*/  LDC.64 R4, c[0x0][0x388] ;  /* 0x0000e200ff047b82 */ /* 0x000eb00000000a00 */
[----:B------:R-:W3:Y:S01]  /*0080*/  LDC.64 R6, c[0x0][0x390] ;  /* 0x0000e400ff067b82 */ /* 0x000ee20000000a00 */
[----:B0-----:R-:W-:-:S06]  /*0090*/  IMAD.WIDE.U32 R2, R9, 0x4, R2 ;  /* 0x0000000409027825 */ /* 0x001fcc00078e0002 */
[----:B-1----:R-:W4:Y:S01]  /*00a0*/  LDG.E R2, desc[UR4][R2.64] ;  /* 0x0000000402027981 */ /* 0x002f22000c1e1900 */
[----:B--2---:R-:W-:-:S06]  /*00b0*/  IMAD.WIDE.U32 R4, R9, 0x4, R4 ;  /* 0x0000000409047825 */ /* 0x004fcc00078e0004 */
[----:B------:R-:W4:Y:S01]  /*00c0*/  LDG.E R5, desc[UR4][R4.64] ;  /* 0x0000000404057981 */ /* 0x000f22000c1e1900 */
[----:B---3--:R-:W-:-:S04]  /*00d0*/  IMAD.WIDE.U32 R6, R9, 0x4, R6 ;  /* 0x0000000409067825 */ /* 0x008fc800078e0006 */
[----:B----4-:R-:W-:-:S05]  /*00e0*/  FADD R9, R2, R5 ;  /* 0x0000000502097221 */ /* 0x010fca0000000000 */
[----:B------:R-:W-:Y:S01]  /*00f0*/  STG.E desc[UR4][R6.64], R9 ;  /* 0x0000000906007986 */ /* 0x000fe2000c101904 */
[----:B------:R-:W-:Y:S05]  /*0100*/  EXIT ;  /* 0x000000000000794d */ /* 0x000fea0003800000 */
.L_x_0:
[----:B------:R-:W-:-:S00]  /*0110*/  BRA `(.L_x_0) ;  /* 0xfffffffc00fc7947 */ /* 0x000fc0000383ffff */
[----:B------:R-:W-:-:S00]  /*0120*/  NOP ;  /* 0x0000000000007918 */ /* 0x000fc00000000000 */
        /* <DEDUP_REMOVED lines=13> */
.L_x_1:


//--------------------- .nv.shared.reserved.0     --------------------------
	.section	.nv.shared.reserved.0,"aw",@nobits
	.weak		__nv_reservedSMEM_offset_0_alias
	.size		__nv_reservedSMEM_offset_0_alias, 0, 64
	.other		__nv_reservedSMEM_offset_0_alias,@"STO_CUDA_RESERVED_SHARED STV_DEFAULT"
__nv_reservedSMEM_offset_0_alias:
	.zero		0
	.zero		64


//--------------------- .nv.constant0._Z10vector_addPKfS0_Pfi --------------------------
	.section	.nv.constant0._Z10vector_addPKfS0_Pfi,"a",@progbits
	.sectionflags	@""
	.align	4
.nv.constant0._Z10vector_addPKfS0_Pfi:
	.zero		924


//--------------------- SYMBOLS --------------------------

	.type		.nv.reservedSmem.offset0,@object
	.size		.nv.reservedSmem.offset0,0x4
